	.headerflags	@"EF_CUDA_TEXMODE_UNIFIED EF_CUDA_64BIT_ADDRESS EF_CUDA_ACCELERATORS EF_CUDA_SM90 EF_CUDA_VIRTUAL_SM(EF_CUDA_SM90)"
	.elftype	@"ET_EXEC"


//--------------------- .nv.info                  --------------------------
	.section	.nv.info,"",@"SHT_CUDA_INFO"
	.align	4


	//----- nvinfo : EIATTR_REGCOUNT
	.align		4
        /*0000*/ 	.byte	0x04, 0x2f
        /*0002*/ 	.short	(.L_3 - .L_2)
	.align		4
.L_2:
        /*0004*/ 	.word	index@(triton_poi_fused__native_batch_norm_legit_no_training_relu_20)
        /*0008*/ 	.word	0x00000020


	//----- nvinfo : EIATTR_MIN_STACK_SIZE
	.align		4
.L_3:
        /*000c*/ 	.byte	0x04, 0x12
        /*000e*/ 	.short	(.L_5 - .L_4)
	.align		4
.L_4:
        /*0010*/ 	.word	index@(triton_poi_fused__native_batch_norm_legit_no_training_relu_20)
        /*0014*/ 	.word	0x00000000


	//----- nvinfo : EIATTR_FRAME_SIZE
	.align		4
.L_5:
        /*0018*/ 	.byte	0x04, 0x11
        /*001a*/ 	.short	(.L_7 - .L_6)
	.align		4
.L_6:
        /*001c*/ 	.word	index@(triton_poi_fused__native_batch_norm_legit_no_training_relu_20)
        /*0020*/ 	.word	0x00000000


	//----- nvinfo : EIATTR_MIN_STACK_SIZE
	.align		4
.L_7:
        /*0024*/ 	.byte	0x04, 0x12
        /*0026*/ 	.short	(.L_9 - .L_8)
	.align		4
.L_8:
        /*0028*/ 	.word	index@(triton_poi_fused__native_batch_norm_legit_no_training_relu_20)
        /*002c*/ 	.word	0x00000000
.L_9:


//--------------------- .nv.info.triton_poi_fused__native_batch_norm_legit_no_training_relu_20 --------------------------
	.section	.nv.info.triton_poi_fused__native_batch_norm_legit_no_training_relu_20,"",@"SHT_CUDA_INFO"
	.sectionflags	@""
	.align	4


	//----- nvinfo : EIATTR_CUDA_API_VERSION
	.align		4
        /*0000*/ 	.byte	0x04, 0x37
        /*0002*/ 	.short	(.L_11 - .L_10)
.L_10:
        /*0004*/ 	.word	0x0000007c


	//----- nvinfo : EIATTR_KPARAM_INFO
	.align		4
.L_11:
        /*0008*/ 	.byte	0x04, 0x17
        /*000a*/ 	.short	(.L_13 - .L_12)
.L_12:
        /*000c*/ 	.word	0x00000000
        /*0010*/ 	.short	0x0006
        /*0012*/ 	.short	0x0030
        /*0014*/ 	.byte	0x00, 0xf0, 0x11, 0x00


	//----- nvinfo : EIATTR_KPARAM_INFO
	.align		4
.L_13:
        /*0018*/ 	.byte	0x04, 0x17
        /*001a*/ 	.short	(.L_15 - .L_14)
.L_14:
        /*001c*/ 	.word	0x00000000
        /*0020*/ 	.short	0x0005
        /*0022*/ 	.short	0x0028
        /*0024*/ 	.byte	0x00, 0xf4, 0x21, 0x00


	//----- nvinfo : EIATTR_KPARAM_INFO
	.align		4
.L_15:
        /*0028*/ 	.byte	0x04, 0x17
        /*002a*/ 	.short	(.L_17 - .L_16)
.L_16:
        /*002c*/ 	.word	0x00000000
        /*0030*/ 	.short	0x0004
        /*0032*/ 	.short	0x0020
        /*0034*/ 	.byte	0x00, 0xf4, 0x21, 0x00


	//----- nvinfo : EIATTR_KPARAM_INFO
	.align		4
.L_17:
        /*0038*/ 	.byte	0x04, 0x17
        /*003a*/ 	.short	(.L_19 - .L_18)
.L_18:
        /*003c*/ 	.word	0x00000000
        /*0040*/ 	.short	0x0003
        /*0042*/ 	.short	0x0018
        /*0044*/ 	.byte	0x00, 0xf4, 0x21, 0x00


	//----- nvinfo : EIATTR_KPARAM_INFO
	.align		4
.L_19:
        /*0048*/ 	.byte	0x04, 0x17
        /*004a*/ 	.short	(.L_21 - .L_20)
.L_20:
        /*004c*/ 	.word	0x00000000
        /*0050*/ 	.short	0x0002
        /*0052*/ 	.short	0x0010
        /*0054*/ 	.byte	0x00, 0xf4, 0x21, 0x00


	//----- nvinfo : EIATTR_KPARAM_INFO
	.align		4
.L_21:
        /*0058*/ 	.byte	0x04, 0x17
        /*005a*/ 	.short	(.L_23 - .L_22)
.L_22:
        /*005c*/ 	.word	0x00000000
        /*0060*/ 	.short	0x0001
        /*0062*/ 	.short	0x0008
        /*0064*/ 	.byte	0x00, 0xf4, 0x21, 0x00


	//----- nvinfo : EIATTR_KPARAM_INFO
	.align		4
.L_23:
        /*0068*/ 	.byte	0x04, 0x17
        /*006a*/ 	.short	(.L_25 - .L_24)
.L_24:
        /*006c*/ 	.word	0x00000000
        /*0070*/ 	.short	0x0000
        /*0072*/ 	.short	0x0000
        /*0074*/ 	.byte	0x00, 0xf4, 0x21, 0x00


	//----- nvinfo : EIATTR_SPARSE_MMA_MASK
	.align		4
.L_25:
        /*0078*/ 	.byte	0x03, 0x50
        /*007a*/ 	.short	0x0000


	//----- nvinfo : EIATTR_MAXREG_COUNT
	.align		4
        /*007c*/ 	.byte	0x03, 0x1b
        /*007e*/ 	.short	0x00ff


	//----- nvinfo : EIATTR_EXIT_INSTR_OFFSETS
	.align		4
        /*0080*/ 	.byte	0x04, 0x1c
        /*0082*/ 	.short	(.L_27 - .L_26)


	//   ....[0]....
.L_26:
        /*0084*/ 	.word	0x000006e0


	//----- nvinfo : EIATTR_REQNTID
	.align		4
.L_27:
        /*0088*/ 	.byte	0x04, 0x10
        /*008a*/ 	.short	(.L_29 - .L_28)
.L_28:
        /*008c*/ 	.word	0x00000080
        /*0090*/ 	.word	0x00000001
        /*0094*/ 	.word	0x00000001


	//----- nvinfo : EIATTR_CBANK_PARAM_SIZE
	.align		4
.L_29:
        /*0098*/ 	.byte	0x03, 0x19
        /*009a*/ 	.short	0x0034


	//----- nvinfo : EIATTR_PARAM_CBANK
	.align		4
        /*009c*/ 	.byte	0x04, 0x0a
        /*009e*/ 	.short	(.L_31 - .L_30)
	.align		4
.L_30:
        /*00a0*/ 	.word	index@(.nv.constant0.triton_poi_fused__native_batch_norm_legit_no_training_relu_20)
        /*00a4*/ 	.short	0x0210
        /*00a6*/ 	.short	0x0034


	//----- nvinfo : EIATTR_SW_WAR
	.align		4
.L_31:
        /*00a8*/ 	.byte	0x04, 0x36
        /*00aa*/ 	.short	(.L_33 - .L_32)
.L_32:
        /*00ac*/ 	.word	0x00000008
.L_33:


//--------------------- .nv.callgraph             --------------------------
	.section	.nv.callgraph,"",@"SHT_CUDA_CALLGRAPH"
	.align	4
	.sectionentsize	8
	.align		4
        /*0000*/ 	.word	0x00000000
	.align		4
        /*0004*/ 	.word	0xffffffff
	.align		4
        /*0008*/ 	.word	0x00000000
	.align		4
        /*000c*/ 	.word	0xfffffffe
	.align		4
        /*0010*/ 	.word	0x00000000
	.align		4
        /*0014*/ 	.word	0xfffffffd
	.align		4
        /*0018*/ 	.word	0x00000000
	.align		4
        /*001c*/ 	.word	0xfffffffc


//--------------------- .nv.constant4             --------------------------
	.section	.nv.constant4,"a",@progbits
	.align	8
	.align		8
.nv.constant4:
        /*0000*/ 	.dword	_$_str
	.align		8
        /*0008*/ 	.dword	_$_str_$_2


//--------------------- .text.triton_poi_fused__native_batch_norm_legit_no_training_relu_20 --------------------------
	.section	.text.triton_poi_fused__native_batch_norm_legit_no_training_relu_20,"ax",@progbits
	.align	128
        .global         triton_poi_fused__native_batch_norm_legit_no_training_relu_20
        .type           triton_poi_fused__native_batch_norm_legit_no_training_relu_20,@function
        .size           triton_poi_fused__native_batch_norm_legit_no_training_relu_20,(.L_x_1 - triton_poi_fused__native_batch_norm_legit_no_training_relu_20)
        .other          triton_poi_fused__native_batch_norm_legit_no_training_relu_20,@"STO_CUDA_ENTRY STV_DEFAULT"
triton_poi_fused__native_batch_norm_legit_no_training_relu_20:
.text.triton_poi_fused__native_batch_norm_legit_no_training_relu_20:
[----:B------:R-:W-:Y:S01]  /*0000*/  LDC R1, c[0x0][0x28] ;  /* 0x00000a00ff017b82 */ /* 0x000fe20000000800 */
[----:B------:R-:W1:Y:S01]  /*0010*/  S2R R0, SR_TID.X ;  /* 0x0000000000007919 */ /* 0x000e620000002100 */
[----:B------:R-:W-:-:S06]  /*0020*/  ULDC.64 UR4, c[0x0][0x208] ;  /* 0x0000820000047ab9 */ /* 0x000fcc0000000a00 */
[----:B------:R-:W2:Y:S01]  /*0030*/  LDC.64 R16, c[0x0][0x218] ;  /* 0x00008600ff107b82 */ /* 0x000ea20000000a00 */
[----:B------:R-:W3:Y:S07]  /*0040*/  S2R R5, SR_CTAID.X ;  /* 0x0000000000057919 */ /* 0x000eee0000002500 */
[----:B------:R-:W4:Y:S08]  /*0050*/  LDC.64 R14, c[0x0][0x210] ;  /* 0x00008400ff0e7b82 */ /* 0x000f300000000a00 */
[----:B------:R-:W5:Y:S01]  /*0060*/  LDC.64 R12, c[0x0][0x230] ;  /* 0x00008c00ff0c7b82 */ /* 0x000f620000000a00 */
[----:B-1----:R-:W-:-:S02]  /*0070*/  SHF.L.U32 R0, R0, 0x2, RZ ;  /* 0x0000000200007819 */ /* 0x002fc400000006ff */
[----:B---3--:R-:W-:Y:S02]  /*0080*/  SHF.R.S32.HI R3, RZ, 0x15, R5 ;  /* 0x00000015ff037819 */ /* 0x008fe40000011405 */
[----:B------:R-:W-:Y:S02]  /*0090*/  LOP3.LUT R0, R0, 0x1fc, RZ, 0xc0, !PT ;  /* 0x000001fc00007812 */ /* 0x000fe400078ec0ff */
[----:B------:R-:W-:Y:S02]  /*00a0*/  SGXT R3, R3, 0x1 ;  /* 0x000000010303781a */ /* 0x000fe40000000200 */
[----:B------:R-:W-:-:S04]  /*00b0*/  LEA R18, R5, R0, 0xa ;  /* 0x0000000005127211 */ /* 0x000fc800078e50ff */
[----:B------:R-:W-:Y:S02]  /*00c0*/  LEA.HI R0, R3, R18, RZ, 0x6 ;  /* 0x0000001203007211 */ /* 0x000fe400078f30ff */
[----:B------:R-:W1:Y:S02]  /*00d0*/  LDC.64 R2, c[0x0][0x220] ;  /* 0x00008800ff027b82 */ /* 0x000e640000000a00 */
[----:B------:R-:W-:Y:S02]  /*00e0*/  SHF.R.S32.HI R23, RZ, 0x6, R0 ;  /* 0x00000006ff177819 */ /* 0x000fe40000011400 */
[----:B------:R-:W-:-:S03]  /*00f0*/  IADD3 R0, R0, 0x200, RZ ;  /* 0x0000020000007810 */ /* 0x000fc60007ffe0ff */
[----:B------:R-:W-:Y:S01]  /*0100*/  IMAD.HI R4, R23, 0x2aaaaaab, RZ ;  /* 0x2aaaaaab17047827 */ /* 0x000fe200078e02ff */
[----:B------:R-:W-:-:S04]  /*0110*/  SHF.R.S32.HI R0, RZ, 0x6, R0 ;  /* 0x00000006ff007819 */ /* 0x000fc80000011400 */
[----:B------:R-:W-:Y:S01]  /*0120*/  SHF.R.U32.HI R5, RZ, 0x1f, R4 ;  /* 0x0000001fff057819 */ /* 0x000fe20000011604 */
[----:B------:R-:W-:-:S03]  /*0130*/  IMAD.HI R6, R0, 0x2aaaaaab, RZ ;  /* 0x2aaaaaab00067827 */ /* 0x000fc600078e02ff */
[----:B------:R-:W-:Y:S02]  /*0140*/  LEA.HI R4, R4, R5, RZ, 0x1a ;  /* 0x0000000504047211 */ /* 0x000fe400078fd0ff */
[----:B------:R-:W-:-:S03]  /*0150*/  SHF.R.U32.HI R5, RZ, 0x1f, R6 ;  /* 0x0000001fff057819 */ /* 0x000fc60000011606 */
[----:B------:R-:W-:Y:S01]  /*0160*/  IMAD R23, R4, -0x180, R23 ;  /* 0xfffffe8004177824 */ /* 0x000fe200078e0217 */
[----:B------:R-:W-:-:S03]  /*0170*/  LEA.HI R5, R6, R5, RZ, 0x1a ;  /* 0x0000000506057211 */ /* 0x000fc600078fd0ff */
[----:B-1----:R-:W-:-:S04]  /*0180*/  IMAD.WIDE R8, R23, 0x4, R2 ;  /* 0x0000000417087825 */ /* 0x002fc800078e0202 */
[----:B------:R-:W-:Y:S01]  /*0190*/  IMAD R19, R5, -0x180, R0 ;  /* 0xfffffe8005137824 */ /* 0x000fe200078e0200 */
[----:B------:R-:W3:Y:S03]  /*01a0*/  LDG.E.EL R20, desc[UR4][R8.64] ;  /* 0x0000000408147981 */ /* 0x000ee6000c2e1900 */
[----:B------:R-:W-:Y:S02]  /*01b0*/  IMAD.WIDE R10, R19, 0x4, R2 ;  /* 0x00000004130a7825 */ /* 0x000fe400078e0202 */
[----:B------:R-:W1:Y:S03]  /*01c0*/  LDC.64 R2, c[0x0][0x228] ;  /* 0x00008a00ff027b82 */ /* 0x000e660000000a00 */
[----:B------:R-:W3:Y:S01]  /*01d0*/  LDG.E.EL R21, desc[UR4][R10.64] ;  /* 0x000000040a157981 */ /* 0x000ee2000c2e1900 */
[----:B--2---:R-:W-:-:S04]  /*01e0*/  IMAD.WIDE R26, R23, 0x4, R16 ;  /* 0x00000004171a7825 */ /* 0x004fc800078e0210 */
[----:B----4-:R-:W-:Y:S01]  /*01f0*/  IMAD.WIDE R14, R18, 0x4, R14 ;  /* 0x00000004120e7825 */ /* 0x010fe200078e020e */
[----:B------:R-:W2:Y:S04]  /*0200*/  LDG.E.EL R0, desc[UR4][R26.64] ;  /* 0x000000041a007981 */ /* 0x000ea8000c2e1900 */
[----:B------:R-:W2:Y:S01]  /*0210*/  LDG.E.128 R4, desc[UR4][R14.64] ;  /* 0x000000040e047981 */ /* 0x000ea2000c1e1d00 */
[----:B------:R-:W-:-:S03]  /*0220*/  IMAD.WIDE R16, R19, 0x4, R16 ;  /* 0x0000000413107825 */ /* 0x000fc600078e0210 */
[----:B------:R-:W4:Y:S04]  /*0230*/  LDG.E.128 R8, desc[UR4][R14.64+0x800] ;  /* 0x000800040e087981 */ /* 0x000f28000c1e1d00 */
[----:B------:R-:W4:Y:S01]  /*0240*/  LDG.E.EL R16, desc[UR4][R16.64] ;  /* 0x0000000410107981 */ /* 0x000f22000c2e1900 */
[----:B01----:R-:W-:-:S04]  /*0250*/  IMAD.WIDE R24, R23, 0x4, R2 ;  /* 0x0000000417187825 */ /* 0x003fc800078e0202 */
[----:B-----5:R-:W-:Y:S02]  /*0260*/  IMAD.WIDE R22, R23, 0x4, R12 ;  /* 0x0000000417167825 */ /* 0x020fe400078e020c */
[----:B------:R-:W5:Y:S04]  /*0270*/  LDG.E.EL R24, desc[UR4][R24.64] ;  /* 0x0000000418187981 */ /* 0x000f68000c2e1900 */
[----:B------:R-:W5:Y:S01]  /*0280*/  LDG.E.EL R23, desc[UR4][R22.64] ;  /* 0x0000000416177981 */ /* 0x000f62000c2e1900 */
[----:B------:R-:W-:-:S04]  /*0290*/  IMAD.WIDE R2, R19, 0x4, R2 ;  /* 0x0000000413027825 */ /* 0x000fc800078e0202 */
[----:B------:R-:W-:Y:S02]  /*02a0*/  IMAD.WIDE R28, R19, 0x4, R12 ;  /* 0x00000004131c7825 */ /* 0x000fe400078e020c */
[----:B------:R0:W4:Y:S04]  /*02b0*/  LDG.E.EL R12, desc[UR4][R2.64] ;  /* 0x00000004020c7981 */ /* 0x000128000c2e1900 */
[----:B------:R-:W4:Y:S01]  /*02c0*/  LDG.E.EL R13, desc[UR4][R28.64] ;  /* 0x000000041c0d7981 */ /* 0x000f22000c2e1900 */
[----:B0-----:R-:W-:Y:S01]  /*02d0*/  HFMA2.MMA R3, -RZ, RZ, 1.625, 0 ;  /* 0x3e800000ff037435 */ /* 0x001fe200000001ff */
[----:B---3--:R-:W-:-:S04]  /*02e0*/  FADD R20, R20, 9.9999997473787516356e-06 ;  /* 0x3727c5ac14147421 */ /* 0x008fc80000000000 */
[----:B------:R-:W0:Y:S01]  /*02f0*/  MUFU.SQRT R19, R20 ;  /* 0x0000001400137308 */ /* 0x000e220000002000 */
[----:B------:R-:W-:-:S07]  /*0300*/  FADD R21, R21, 9.9999997473787516356e-06 ;  /* 0x3727c5ac15157421 */ /* 0x000fce0000000000 */
[----:B------:R-:W1:Y:S01]  /*0310*/  MUFU.SQRT R25, R21 ;  /* 0x0000001500197308 */ /* 0x000e620000002000 */
[C---:B0-----:R-:W-:Y:S02]  /*0320*/  FSETP.GT.AND P0, PT, R19.reuse, 8.50705917302346158658e+37, PT ;  /* 0x7e8000001300780b */ /* 0x041fe40003f04000 */
[----:B------:R-:W-:Y:S02]  /*0330*/  FSETP.GEU.AND P2, PT, R19, 1.175494350822287508e-38, PT ;  /* 0x008000001300780b */ /* 0x000fe40003f4e000 */
[C---:B-1----:R-:W-:Y:S02]  /*0340*/  FSETP.GT.AND P1, PT, R25.reuse, 8.50705917302346158658e+37, PT ;  /* 0x7e8000001900780b */ /* 0x042fe40003f24000 */
[----:B------:R-:W-:-:S07]  /*0350*/  FSETP.GEU.AND P3, PT, R25, 1.175494350822287508e-38, PT ;  /* 0x008000001900780b */ /* 0x000fce0003f6e000 */
[----:B------:R-:W-:-:S04]  /*0360*/  @P0 FMUL R19, R19, 0.25 ;  /* 0x3e80000013130820 */ /* 0x000fc80000400000 */
[----:B------:R-:W-:Y:S01]  /*0370*/  @!P2 FMUL R19, R19, 16777216 ;  /* 0x4b8000001313a820 */ /* 0x000fe20000400000 */
[----:B------:R-:W-:-:S05]  /*0380*/  @P1 FMUL R25, R25, 0.25 ;  /* 0x3e80000019191820 */ /* 0x000fca0000400000 */
[----:B------:R-:W0:Y:S01]  /*0390*/  MUFU.RCP R19, R19 ;  /* 0x0000001300137308 */ /* 0x000e220000001000 */
[----:B------:R-:W-:Y:S01]  /*03a0*/  @!P3 FMUL R25, R25, 16777216 ;  /* 0x4b8000001919b820 */ /* 0x000fe20000400000 */
[----:B------:R-:W-:-:S06]  /*03b0*/  FSEL R2, R3, 1, P0 ;  /* 0x3f80000003027808 */ /* 0x000fcc0000000000 */
[----:B------:R-:W1:Y:S01]  /*03c0*/  MUFU.RCP R14, R25 ;  /* 0x00000019000e7308 */ /* 0x000e620000001000 */
[----:B------:R-:W-:Y:S01]  /*03d0*/  FSEL R3, R3, 1, P1 ;  /* 0x3f80000003037808 */ /* 0x000fe20000800000 */
[----:B------:R-:W-:Y:S01]  /*03e0*/  @!P2 FMUL R2, R2, 16777216 ;  /* 0x4b8000000202a820 */ /* 0x000fe20000400000 */
[----:B--2---:R-:W-:-:S03]  /*03f0*/  FADD R4, R4, -R0 ;  /* 0x8000000004047221 */ /* 0x004fc60000000000 */
[----:B------:R-:W-:Y:S01]  /*0400*/  @!P3 FMUL R3, R3, 16777216 ;  /* 0x4b8000000303b820 */ /* 0x000fe20000400000 */
[----:B0-----:R-:W-:Y:S01]  /*0410*/  FMUL R15, R19, R2 ;  /* 0x00000002130f7220 */ /* 0x001fe20000400000 */
[--C-:B------:R-:W-:Y:S01]  /*0420*/  FADD R20, R5, -R0.reuse ;  /* 0x8000000005147221 */ /* 0x100fe20000000000 */
[--C-:B------:R-:W-:Y:S01]  /*0430*/  FADD R6, R6, -R0.reuse ;  /* 0x8000000006067221 */ /* 0x100fe20000000000 */
[----:B------:R-:W-:Y:S01]  /*0440*/  FADD R0, R7, -R0 ;  /* 0x8000000007007221 */ /* 0x000fe20000000000 */
[C---:B------:R-:W-:Y:S01]  /*0450*/  FMUL R5, R15.reuse, R4 ;  /* 0x000000040f057220 */ /* 0x040fe20000400000 */
[C---:B------:R-:W-:Y:S01]  /*0460*/  FMUL R4, R15.reuse, R20 ;  /* 0x000000140f047220 */ /* 0x040fe20000400000 */
[----:B-1----:R-:W-:Y:S02]  /*0470*/  FMUL R14, R14, R3 ;  /* 0x000000030e0e7220 */ /* 0x002fe40000400000 */
[----:B------:R-:W0:Y:S01]  /*0480*/  LDC.64 R2, c[0x0][0x238] ;  /* 0x00008e00ff027b82 */ /* 0x000e220000000a00 */
[C---:B------:R-:W-:Y:S01]  /*0490*/  FMUL R20, R15.reuse, R6 ;  /* 0x000000060f147220 */ /* 0x040fe20000400000 */
[----:B------:R-:W-:Y:S01]  /*04a0*/  FMUL R6, R15, R0 ;  /* 0x000000000f067220 */ /* 0x000fe20000400000 */
[--C-:B----4-:R-:W-:Y:S01]  /*04b0*/  FADD R7, R8, -R16.reuse ;  /* 0x8000001008077221 */ /* 0x110fe20000000000 */
[--C-:B------:R-:W-:Y:S01]  /*04c0*/  FADD R9, R9, -R16.reuse ;  /* 0x8000001009097221 */ /* 0x100fe20000000000 */
[--C-:B------:R-:W-:Y:S01]  /*04d0*/  FADD R15, R10, -R16.reuse ;  /* 0x800000100a0f7221 */ /* 0x100fe20000000000 */
[C-C-:B-----5:R-:W-:Y:S01]  /*04e0*/  FFMA R0, R24.reuse, R5, R23.reuse ;  /* 0x0000000518007223 */ /* 0x160fe20000000017 */
[----:B------:R-:W-:Y:S01]  /*04f0*/  FADD R11, R11, -R16 ;  /* 0x800000100b0b7221 */ /* 0x000fe20000000000 */
[C-C-:B------:R-:W-:Y:S01]  /*0500*/  FFMA R4, R24.reuse, R4, R23.reuse ;  /* 0x0000000418047223 */ /* 0x140fe20000000017 */
[C-C-:B------:R-:W-:Y:S01]  /*0510*/  FFMA R5, R24.reuse, R20, R23.reuse ;  /* 0x0000001418057223 */ /* 0x140fe20000000017 */
[----:B------:R-:W-:Y:S01]  /*0520*/  FFMA R23, R24, R6, R23 ;  /* 0x0000000618177223 */ /* 0x000fe20000000017 */
[C---:B------:R-:W-:Y:S01]  /*0530*/  FMUL R7, R14.reuse, R7 ;  /* 0x000000070e077220 */ /* 0x040fe20000400000 */
[C---:B------:R-:W-:Y:S01]  /*0540*/  FMUL R8, R14.reuse, R9 ;  /* 0x000000090e087220 */ /* 0x040fe20000400000 */
[C---:B------:R-:W-:Y:S01]  /*0550*/  FMUL R6, R14.reuse, R15 ;  /* 0x0000000f0e067220 */ /* 0x040fe20000400000 */
[----:B------:R-:W-:Y:S01]  /*0560*/  FMUL R14, R14, R11 ;  /* 0x0000000b0e0e7220 */ /* 0x000fe20000400000 */
[C-C-:B------:R-:W-:Y:S01]  /*0570*/  FFMA R9, R12.reuse, R7, R13.reuse ;  /* 0x000000070c097223 */ /* 0x140fe2000000000d */
[C-C-:B------:R-:W-:Y:S01]  /*0580*/  FFMA R8, R12.reuse, R8, R13.reuse ;  /* 0x000000080c087223 */ /* 0x140fe2000000000d */
[C-C-:B------:R-:W-:Y:S01]  /*0590*/  FFMA R10, R12.reuse, R6, R13.reuse ;  /* 0x000000060c0a7223 */ /* 0x140fe2000000000d */
[----:B------:R-:W-:Y:S01]  /*05a0*/  FFMA R14, R12, R14, R13 ;  /* 0x0000000e0c0e7223 */ /* 0x000fe2000000000d */
[----:B------:R-:W-:-:S02]  /*05b0*/  FSETP.GEU.AND P6, PT, R23, RZ, PT ;  /* 0x000000ff1700720b */ /* 0x000fc40003fce000 */
[----:B------:R-:W-:Y:S02]  /*05c0*/  FSETP.GEU.AND P0, PT, R5, RZ, PT ;  /* 0x000000ff0500720b */ /* 0x000fe40003f0e000 */
[----:B------:R-:W-:Y:S02]  /*05d0*/  FSETP.GEU.AND P1, PT, R4, RZ, PT ;  /* 0x000000ff0400720b */ /* 0x000fe40003f2e000 */
[----:B------:R-:W-:Y:S02]  /*05e0*/  FSETP.GEU.AND P3, PT, R14, RZ, PT ;  /* 0x000000ff0e00720b */ /* 0x000fe40003f6e000 */
[----:B------:R-:W-:Y:S02]  /*05f0*/  SEL R7, R23, RZ, P6 ;  /* 0x000000ff17077207 */ /* 0x000fe40003000000 */
[----:B------:R-:W-:Y:S02]  /*0600*/  FSETP.GEU.AND P2, PT, R0, RZ, PT ;  /* 0x000000ff0000720b */ /* 0x000fe40003f4e000 */
[----:B------:R-:W-:-:S02]  /*0610*/  FSETP.GEU.AND P4, PT, R10, RZ, PT ;  /* 0x000000ff0a00720b */ /* 0x000fc40003f8e000 */
[----:B------:R-:W-:Y:S02]  /*0620*/  FSETP.GEU.AND P5, PT, R9, RZ, PT ;  /* 0x000000ff0900720b */ /* 0x000fe40003fae000 */
[----:B------:R-:W-:Y:S02]  /*0630*/  FSETP.GEU.AND P6, PT, R8, RZ, PT ;  /* 0x000000ff0800720b */ /* 0x000fe40003fce000 */
[----:B------:R-:W-:Y:S01]  /*0640*/  SEL R6, R5, RZ, P0 ;  /* 0x000000ff05067207 */ /* 0x000fe20000000000 */
[----:B0-----:R-:W-:Y:S01]  /*0650*/  IMAD.WIDE R2, R18, 0x4, R2 ;  /* 0x0000000412027825 */ /* 0x001fe200078e0202 */
[----:B------:R-:W-:Y:S02]  /*0660*/  SEL R5, R4, RZ, P1 ;  /* 0x000000ff04057207 */ /* 0x000fe40000800000 */
[----:B------:R-:W-:Y:S02]  /*0670*/  SEL R15, R14, RZ, P3 ;  /* 0x000000ff0e0f7207 */ /* 0x000fe40001800000 */
[----:B------:R-:W-:-:S02]  /*0680*/  SEL R4, R0, RZ, P2 ;  /* 0x000000ff00047207 */ /* 0x000fc40001000000 */
[----:B------:R-:W-:Y:S02]  /*0690*/  SEL R14, R10, RZ, P4 ;  /* 0x000000ff0a0e7207 */ /* 0x000fe40002000000 */
[----:B------:R-:W-:Y:S02]  /*06a0*/  SEL R12, R9, RZ, P5 ;  /* 0x000000ff090c7207 */ /* 0x000fe40002800000 */
[----:B------:R-:W-:Y:S01]  /*06b0*/  SEL R13, R8, RZ, P6 ;  /* 0x000000ff080d7207 */ /* 0x000fe20003000000 */
[----:B------:R-:W-:Y:S04]  /*06c0*/  STG.E.128 desc[UR4][R2.64], R4 ;  /* 0x0000000402007986 */ /* 0x000fe8000c101d04 */
[----:B------:R-:W-:Y:S01]  /*06d0*/  STG.E.128 desc[UR4][R2.64+0x800], R12 ;  /* 0x0008000c02007986 */ /* 0x000fe2000c101d04 */
[----:B------:R-:W-:Y:S05]  /*06e0*/  EXIT ;  /* 0x000000000000794d */ /* 0x000fea0003800000 */
.L_x_0:
[----:B------:R-:W-:-:S00]  /*06f0*/  BRA `(.L_x_0) ;  /* 0xfffffffc00fc7947 */ /* 0x000fc0000383ffff */
[----:B------:R-:W-:-:S00]  /*0700*/  NOP ;  /* 0x0000000000007918 */ /* 0x000fc00000000000 */
[----:B------:R-:W-:-:S00]  /*0710*/  NOP ;  /* 0x0000000000007918 */ /* 0x000fc00000000000 */
[----:B------:R-:W-:-:S00]  /*0720*/  NOP ;  /* 0x0000000000007918 */ /* 0x000fc00000000000 */
[----:B------:R-:W-:-:S00]  /*0730*/  NOP ;  /* 0x0000000000007918 */ /* 0x000fc00000000000 */
[----:B------:R-:W-:-:S00]  /*0740*/  NOP ;  /* 0x0000000000007918 */ /* 0x000fc00000000000 */
[----:B------:R-:W-:-:S00]  /*0750*/  NOP ;  /* 0x0000000000007918 */ /* 0x000fc00000000000 */
[----:B------:R-:W-:-:S00]  /*0760*/  NOP ;  /* 0x0000000000007918 */ /* 0x000fc00000000000 */
[----:B------:R-:W-:-:S00]  /*0770*/  NOP ;  /* 0x0000000000007918 */ /* 0x000fc00000000000 */
.L_x_1:


//--------------------- .nv.global.init           --------------------------
	.section	.nv.global.init,"aw",@progbits
.nv.global.init:
	.type		_$_str,@object
	.size		_$_str,(_$_str_$_2 - _$_str)
_$_str:
        /*0000*/ 	.byte	0x5f, 0x5f, 0x43, 0x55, 0x44, 0x41, 0x5f, 0x46, 0x54, 0x5a, 0x00
	.type		_$_str_$_2,@object
	.size		_$_str_$_2,(.L_1 - _$_str_$_2)
_$_str_$_2:
        /*000b*/ 	.byte	0x5f, 0x5f, 0x43, 0x55, 0x44, 0x41, 0x5f, 0x50, 0x52, 0x45, 0x43, 0x5f, 0x53, 0x51, 0x52, 0x54
        /*001b*/ 	.byte	0x00
.L_1:


//--------------------- .nv.constant0.triton_poi_fused__native_batch_norm_legit_no_training_relu_20 --------------------------
	.section	.nv.constant0.triton_poi_fused__native_batch_norm_legit_no_training_relu_20,"a",@progbits
	.sectionflags	@""
	.align	4
.nv.constant0.triton_poi_fused__native_batch_norm_legit_no_training_relu_20:
	.zero		580
